//
// Generated by NVIDIA NVVM Compiler
//
// Compiler Build ID: CL-36424714
// Cuda compilation tools, release 13.0, V13.0.88
// Based on NVVM 20.0.0
//

.version 9.0
.target sm_100
.address_size 64

	// .globl	_Z6addTenPfi

.visible .entry _Z6addTenPfi(
	.param .u64 .ptr .align 1 _Z6addTenPfi_param_0,
	.param .u32 _Z6addTenPfi_param_1
)
{
	.reg .pred 	%p<2>;
	.reg .b32 	%r<3>;
	.reg .b32 	%f<3>;
	.reg .b64 	%rd<5>;

	ld.param.u64 	%rd1, [_Z6addTenPfi_param_0];
	ld.param.u32 	%r2, [_Z6addTenPfi_param_1];
	mov.u32 	%r1, %tid.x;
	setp.ge.s32 	%p1, %r1, %r2;
	@%p1 bra 	$L__BB0_2;
	cvta.to.global.u64 	%rd2, %rd1;
	mul.wide.u32 	%rd3, %r1, 4;
	add.s64 	%rd4, %rd2, %rd3;
	ld.global.f32 	%f1, [%rd4];
	add.f32 	%f2, %f1, 0f41200000;
	st.global.f32 	[%rd4], %f2;
$L__BB0_2:
	ret;

}


// ===== COMPILED SASS (sm_100) =====

	.target	sm_100

	.elftype	@"ET_EXEC"


//--------------------- .note.nv.tkinfo           --------------------------
	.section	.note.nv.tkinfo,"",@"SHT_NOTE"
	.sectionflags	@"SHF_NOTE_NV_TKINFO"
	.tkinfo
        /*0018*/ 	.word	0x00000002
        /*0030*/ 	.string	""
        /*0030*/ 	.string	"ptxas"
        /*0030*/ 	.string	"Cuda compilation tools, release 13.0, V13.0.88"
        /*0030*/ 	.string	"Build cuda_13.0.r13.0/compiler.36424714_0"
        /*0030*/ 	.string	"-arch sm_100 -m 64 "



//--------------------- .note.nv.cuinfo           --------------------------
	.section	.note.nv.cuinfo,"",@"SHT_NOTE"
	.sectionflags	@"SHF_NOTE_NV_CUINFO"
        /*0018*/ 	.short	0x0002
        /*001a*/ 	.short	0x0064
        /*001c*/ 	.short	0x0082
	.zero		2


//--------------------- .nv.info                  --------------------------
	.section	.nv.info,"",@"SHT_CUDA_INFO"
	.align	4


	//----- nvinfo : EIATTR_REGCOUNT
	.align		4
        /*0000*/ 	.byte	0x04, 0x2f
        /*0002*/ 	.short	(.L_1 - .L_0)
	.align		4
.L_0:
        /*0004*/ 	.word	index@(_Z6addTenPfi)
        /*0008*/ 	.word	0x00000008


	//----- nvinfo : EIATTR_FRAME_SIZE
	.align		4
.L_1:
        /*000c*/ 	.byte	0x04, 0x11
        /*000e*/ 	.short	(.L_3 - .L_2)
	.align		4
.L_2:
        /*0010*/ 	.word	index@(_Z6addTenPfi)
        /*0014*/ 	.word	0x00000000


	//----- nvinfo : EIATTR_MIN_STACK_SIZE
	.align		4
.L_3:
        /*0018*/ 	.byte	0x04, 0x12
        /*001a*/ 	.short	(.L_5 - .L_4)
	.align		4
.L_4:
        /*001c*/ 	.word	index@(_Z6addTenPfi)
        /*0020*/ 	.word	0x00000000
.L_5:


//--------------------- .nv.compat                --------------------------
	.section	.nv.compat,"",@"SHT_CUDA_COMPAT_INFO"
	.align	4
        /*0000*/ 	.byte	0x02, 0x09, 0x00, 0x00, 0x02, 0x02, 0x01, 0x00, 0x02, 0x05, 0x05, 0x00, 0x03, 0x07, 0x01, 0x01
        /*0010*/ 	.byte	0x02, 0x03, 0x00, 0x00, 0x02, 0x06, 0x01, 0x00, 0x04, 0x0b, 0x08, 0x00, 0x09, 0x00, 0x00, 0x00
        /*0020*/ 	.byte	0x00, 0x00, 0x00, 0x00


//--------------------- .nv.info._Z6addTenPfi     --------------------------
	.section	.nv.info._Z6addTenPfi,"",@"SHT_CUDA_INFO"
	.sectionflags	@""
	.align	4


	//----- nvinfo : EIATTR_CUDA_API_VERSION
	.align		4
        /*0000*/ 	.byte	0x04, 0x37
        /*0002*/ 	.short	(.L_7 - .L_6)
.L_6:
        /*0004*/ 	.word	0x00000082


	//----- nvinfo : EIATTR_KPARAM_INFO
	.align		4
.L_7:
        /*0008*/ 	.byte	0x04, 0x17
        /*000a*/ 	.short	(.L_9 - .L_8)
.L_8:
        /*000c*/ 	.word	0x00000000
        /*0010*/ 	.short	0x0001
        /*0012*/ 	.short	0x0008
        /*0014*/ 	.byte	0x00, 0xf0, 0x11, 0x00


	//----- nvinfo : EIATTR_KPARAM_INFO
	.align		4
.L_9:
        /*0018*/ 	.byte	0x04, 0x17
        /*001a*/ 	.short	(.L_11 - .L_10)
.L_10:
        /*001c*/ 	.word	0x00000000
        /*0020*/ 	.short	0x0000
        /*0022*/ 	.short	0x0000
        /*0024*/ 	.byte	0x00, 0xf5, 0x21, 0x00


	//----- nvinfo : EIATTR_SPARSE_MMA_MASK
	.align		4
.L_11:
        /*0028*/ 	.byte	0x03, 0x50
        /*002a*/ 	.short	0x0000


	//----- nvinfo : EIATTR_MAXREG_COUNT
	.align		4
        /*002c*/ 	.byte	0x03, 0x1b
        /*002e*/ 	.short	0x00ff


	//----- nvinfo : EIATTR_MERCURY_ISA_VERSION
	.align		4
        /*0030*/ 	.byte	0x03, 0x5f
        /*0032*/ 	.short	0x0101


	//----- nvinfo : EIATTR_VRC_CTA_INIT_COUNT
	.align		4
        /*0034*/ 	.byte	0x02, 0x4a
	.zero		1
	.zero		1


	//----- nvinfo : EIATTR_EXIT_INSTR_OFFSETS
	.align		4
        /*0038*/ 	.byte	0x04, 0x1c
        /*003a*/ 	.short	(.L_13 - .L_12)


	//   ....[0]....
.L_12:
        /*003c*/ 	.word	0x00000040


	//   ....[1]....
        /*0040*/ 	.word	0x000000b0


	//----- nvinfo : EIATTR_CBANK_PARAM_SIZE
	.align		4
.L_13:
        /*0044*/ 	.byte	0x03, 0x19
        /*0046*/ 	.short	0x000c


	//----- nvinfo : EIATTR_PARAM_CBANK
	.align		4
        /*0048*/ 	.byte	0x04, 0x0a
        /*004a*/ 	.short	(.L_15 - .L_14)
	.align		4
.L_14:
        /*004c*/ 	.word	index@(.nv.constant0._Z6addTenPfi)
        /*0050*/ 	.short	0x0380
        /*0052*/ 	.short	0x000c


	//----- nvinfo : EIATTR_SW_WAR
	.align		4
.L_15:
        /*0054*/ 	.byte	0x04, 0x36
        /*0056*/ 	.short	(.L_17 - .L_16)
.L_16:
        /*0058*/ 	.word	0x00000008
.L_17:


//--------------------- .nv.callgraph             --------------------------
	.section	.nv.callgraph,"",@"SHT_CUDA_CALLGRAPH"
	.align	4
	.sectionentsize	8
	.align		4
        /*0000*/ 	.word	0x00000000
	.align		4
        /*0004*/ 	.word	0xffffffff
	.align		4
        /*0008*/ 	.word	0x00000000
	.align		4
        /*000c*/ 	.word	0xfffffffe
	.align		4
        /*0010*/ 	.word	0x00000000
	.align		4
        /*0014*/ 	.word	0xfffffffd
	.align		4
        /*0018*/ 	.word	0x00000000
	.align		4
        /*001c*/ 	.word	0xfffffffc


//--------------------- .text._Z6addTenPfi        --------------------------
	.section	.text._Z6addTenPfi,"ax",@progbits
	.align	128
        .global         _Z6addTenPfi
        .type           _Z6addTenPfi,@function
        .size           _Z6addTenPfi,(.L_x_1 - _Z6addTenPfi)
        .other          _Z6addTenPfi,@"STO_CUDA_ENTRY STV_DEFAULT"
_Z6addTenPfi:
.text._Z6addTenPfi:
[----:B------:R-:W-:Y:S01]  /*0000*/  LDC R1, c[0x0][0x37c] ;  /* 0x0000df00ff017b82 */ /* 0x000fe20000000800 */
[----:B------:R-:W0:Y:S01]  /*0010*/  S2R R5, SR_TID.X ;  /* 0x0000000000057919 */ /* 0x000e220000002100 */
[----:B------:R-:W0:Y:S02]  /*0020*/  LDCU UR4, c[0x0][0x388] ;  /* 0x00007100ff0477ac */ /* 0x000e240008000800 */
[----:B0-----:R-:W-:-:S13]  /*0030*/  ISETP.GE.AND P0, PT, R5, UR4, PT ;  /* 0x0000000405007c0c */ /* 0x001fda000bf06270 */
[----:B------:R-:W-:Y:S05]  /*0040*/  @P0 EXIT ;  /* 0x000000000000094d */ /* 0x000fea0003800000 */
[----:B------:R-:W0:Y:S01]  /*0050*/  LDC.64 R2, c[0x0][0x380] ;  /* 0x0000e000ff027b82 */ /* 0x000e220000000a00 */
[----:B------:R-:W1:Y:S01]  /*0060*/  LDCU.64 UR4, c[0x0][0x358] ;  /* 0x00006b00ff0477ac */ /* 0x000e620008000a00 */
[----:B0-----:R-:W-:-:S05]  /*0070*/  IMAD.WIDE.U32 R2, R5, 0x4, R2 ;  /* 0x0000000405027825 */ /* 0x001fca00078e0002 */
[----:B-1----:R-:W2:Y:S02]  /*0080*/  LDG.E R0, desc[UR4][R2.64] ;  /* 0x0000000402007981 */ /* 0x002ea4000c1e1900 */
[----:B--2---:R-:W-:-:S05]  /*0090*/  FADD R5, R0, 10 ;  /* 0x4120000000057421 */ /* 0x004fca0000000000 */
[----:B------:R-:W-:Y:S01]  /*00a0*/  STG.E desc[UR4][R2.64], R5 ;  /* 0x0000000502007986 */ /* 0x000fe2000c101904 */
[----:B------:R-:W-:Y:S05]  /*00b0*/  EXIT ;  /* 0x000000000000794d */ /* 0x000fea0003800000 */
.L_x_0:
[----:B------:R-:W-:-:S00]  /*00c0*/  BRA `(.L_x_0) ;  /* 0xfffffffc00fc7947 */ /* 0x000fc0000383ffff */
[----:B------:R-:W-:-:S00]  /*00d0*/  NOP ;  /* 0x0000000000007918 */ /* 0x000fc00000000000 */
        /* <DEDUP_REMOVED lines=10> */
.L_x_1:


//--------------------- .nv.shared.reserved.0     --------------------------
	.section	.nv.shared.reserved.0,"aw",@nobits
	.weak		__nv_reservedSMEM_offset_0_alias
	.size		__nv_reservedSMEM_offset_0_alias, 0, 64
	.other		__nv_reservedSMEM_offset_0_alias,@"STO_CUDA_RESERVED_SHARED STV_DEFAULT"
__nv_reservedSMEM_offset_0_alias:
	.zero		0
	.zero		64


//--------------------- .nv.constant0._Z6addTenPfi --------------------------
	.section	.nv.constant0._Z6addTenPfi,"a",@progbits
	.sectionflags	@""
	.align	4
.nv.constant0._Z6addTenPfi:
	.zero		908


//--------------------- SYMBOLS --------------------------

	.type		.nv.reservedSmem.offset0,@object
	.size		.nv.reservedSmem.offset0,0x4
